//
// Generated by NVIDIA NVVM Compiler
//
// Compiler Build ID: CL-36424714
// Cuda compilation tools, release 13.0, V13.0.88
// Based on NVVM 20.0.0
//

.version 9.0
.target sm_100
.address_size 64

	// .globl	_Z14matrixMultiplyPfS_S_

.visible .entry _Z14matrixMultiplyPfS_S_(
	.param .u64 .ptr .align 1 _Z14matrixMultiplyPfS_S__param_0,
	.param .u64 .ptr .align 1 _Z14matrixMultiplyPfS_S__param_1,
	.param .u64 .ptr .align 1 _Z14matrixMultiplyPfS_S__param_2
)
{
	.reg .pred 	%p<2>;
	.reg .b32 	%r<3>;
	.reg .b32 	%f<7>;
	.reg .b64 	%rd<11>;

	ld.param.u64 	%rd1, [_Z14matrixMultiplyPfS_S__param_0];
	ld.param.u64 	%rd2, [_Z14matrixMultiplyPfS_S__param_1];
	ld.param.u64 	%rd3, [_Z14matrixMultiplyPfS_S__param_2];
	mov.u32 	%r1, %ctaid.x;
	setp.gt.u32 	%p1, %r1, 1;
	@%p1 bra 	$L__BB0_2;
	cvta.to.global.u64 	%rd4, %rd1;
	cvta.to.global.u64 	%rd5, %rd2;
	cvta.to.global.u64 	%rd6, %rd3;
	shl.b32 	%r2, %r1, 1;
	mul.wide.u32 	%rd7, %r2, 4;
	add.s64 	%rd8, %rd4, %rd7;
	ld.global.f32 	%f1, [%rd8];
	ld.global.f32 	%f2, [%rd5];
	ld.global.f32 	%f3, [%rd8+4];
	ld.global.f32 	%f4, [%rd5+4];
	mul.f32 	%f5, %f3, %f4;
	fma.rn.f32 	%f6, %f1, %f2, %f5;
	mul.wide.u32 	%rd9, %r1, 4;
	add.s64 	%rd10, %rd6, %rd9;
	st.global.f32 	[%rd10], %f6;
$L__BB0_2:
	ret;

}


// ===== COMPILED SASS (sm_100) =====

	.target	sm_100

	.elftype	@"ET_EXEC"


//--------------------- .note.nv.tkinfo           --------------------------
	.section	.note.nv.tkinfo,"",@"SHT_NOTE"
	.sectionflags	@"SHF_NOTE_NV_TKINFO"
	.tkinfo
        /*0018*/ 	.word	0x00000002
        /*0030*/ 	.string	""
        /*0030*/ 	.string	"ptxas"
        /*0030*/ 	.string	"Cuda compilation tools, release 13.0, V13.0.88"
        /*0030*/ 	.string	"Build cuda_13.0.r13.0/compiler.36424714_0"
        /*0030*/ 	.string	"-arch sm_100 -m 64 "



//--------------------- .note.nv.cuinfo           --------------------------
	.section	.note.nv.cuinfo,"",@"SHT_NOTE"
	.sectionflags	@"SHF_NOTE_NV_CUINFO"
        /*0018*/ 	.short	0x0002
        /*001a*/ 	.short	0x0064
        /*001c*/ 	.short	0x0082
	.zero		2


//--------------------- .nv.info                  --------------------------
	.section	.nv.info,"",@"SHT_CUDA_INFO"
	.align	4


	//----- nvinfo : EIATTR_REGCOUNT
	.align		4
        /*0000*/ 	.byte	0x04, 0x2f
        /*0002*/ 	.short	(.L_1 - .L_0)
	.align		4
.L_0:
        /*0004*/ 	.word	index@(_Z14matrixMultiplyPfS_S_)
        /*0008*/ 	.word	0x00000010


	//----- nvinfo : EIATTR_FRAME_SIZE
	.align		4
.L_1:
        /*000c*/ 	.byte	0x04, 0x11
        /*000e*/ 	.short	(.L_3 - .L_2)
	.align		4
.L_2:
        /*0010*/ 	.word	index@(_Z14matrixMultiplyPfS_S_)
        /*0014*/ 	.word	0x00000000


	//----- nvinfo : EIATTR_MIN_STACK_SIZE
	.align		4
.L_3:
        /*0018*/ 	.byte	0x04, 0x12
        /*001a*/ 	.short	(.L_5 - .L_4)
	.align		4
.L_4:
        /*001c*/ 	.word	index@(_Z14matrixMultiplyPfS_S_)
        /*0020*/ 	.word	0x00000000
.L_5:


//--------------------- .nv.compat                --------------------------
	.section	.nv.compat,"",@"SHT_CUDA_COMPAT_INFO"
	.align	4
        /*0000*/ 	.byte	0x02, 0x09, 0x00, 0x00, 0x02, 0x02, 0x01, 0x00, 0x02, 0x05, 0x05, 0x00, 0x03, 0x07, 0x01, 0x01
        /*0010*/ 	.byte	0x02, 0x03, 0x00, 0x00, 0x02, 0x06, 0x01, 0x00, 0x04, 0x0b, 0x08, 0x00, 0x09, 0x00, 0x00, 0x00
        /*0020*/ 	.byte	0x00, 0x00, 0x00, 0x00


//--------------------- .nv.info._Z14matrixMultiplyPfS_S_ --------------------------
	.section	.nv.info._Z14matrixMultiplyPfS_S_,"",@"SHT_CUDA_INFO"
	.sectionflags	@""
	.align	4


	//----- nvinfo : EIATTR_CUDA_API_VERSION
	.align		4
        /*0000*/ 	.byte	0x04, 0x37
        /*0002*/ 	.short	(.L_7 - .L_6)
.L_6:
        /*0004*/ 	.word	0x00000082


	//----- nvinfo : EIATTR_KPARAM_INFO
	.align		4
.L_7:
        /*0008*/ 	.byte	0x04, 0x17
        /*000a*/ 	.short	(.L_9 - .L_8)
.L_8:
        /*000c*/ 	.word	0x00000000
        /*0010*/ 	.short	0x0002
        /*0012*/ 	.short	0x0010
        /*0014*/ 	.byte	0x00, 0xf5, 0x21, 0x00


	//----- nvinfo : EIATTR_KPARAM_INFO
	.align		4
.L_9:
        /*0018*/ 	.byte	0x04, 0x17
        /*001a*/ 	.short	(.L_11 - .L_10)
.L_10:
        /*001c*/ 	.word	0x00000000
        /*0020*/ 	.short	0x0001
        /*0022*/ 	.short	0x0008
        /*0024*/ 	.byte	0x00, 0xf5, 0x21, 0x00


	//----- nvinfo : EIATTR_KPARAM_INFO
	.align		4
.L_11:
        /*0028*/ 	.byte	0x04, 0x17
        /*002a*/ 	.short	(.L_13 - .L_12)
.L_12:
        /*002c*/ 	.word	0x00000000
        /*0030*/ 	.short	0x0000
        /*0032*/ 	.short	0x0000
        /*0034*/ 	.byte	0x00, 0xf5, 0x21, 0x00


	//----- nvinfo : EIATTR_SPARSE_MMA_MASK
	.align		4
.L_13:
        /*0038*/ 	.byte	0x03, 0x50
        /*003a*/ 	.short	0x0000


	//----- nvinfo : EIATTR_MAXREG_COUNT
	.align		4
        /*003c*/ 	.byte	0x03, 0x1b
        /*003e*/ 	.short	0x00ff


	//----- nvinfo : EIATTR_MERCURY_ISA_VERSION
	.align		4
        /*0040*/ 	.byte	0x03, 0x5f
        /*0042*/ 	.short	0x0101


	//----- nvinfo : EIATTR_VRC_CTA_INIT_COUNT
	.align		4
        /*0044*/ 	.byte	0x02, 0x4a
	.zero		1
	.zero		1


	//----- nvinfo : EIATTR_EXIT_INSTR_OFFSETS
	.align		4
        /*0048*/ 	.byte	0x04, 0x1c
        /*004a*/ 	.short	(.L_15 - .L_14)


	//   ....[0]....
.L_14:
        /*004c*/ 	.word	0x00000030


	//   ....[1]....
        /*0050*/ 	.word	0x00000120


	//----- nvinfo : EIATTR_CBANK_PARAM_SIZE
	.align		4
.L_15:
        /*0054*/ 	.byte	0x03, 0x19
        /*0056*/ 	.short	0x0018


	//----- nvinfo : EIATTR_PARAM_CBANK
	.align		4
        /*0058*/ 	.byte	0x04, 0x0a
        /*005a*/ 	.short	(.L_17 - .L_16)
	.align		4
.L_16:
        /*005c*/ 	.word	index@(.nv.constant0._Z14matrixMultiplyPfS_S_)
        /*0060*/ 	.short	0x0380
        /*0062*/ 	.short	0x0018


	//----- nvinfo : EIATTR_SW_WAR
	.align		4
.L_17:
        /*0064*/ 	.byte	0x04, 0x36
        /*0066*/ 	.short	(.L_19 - .L_18)
.L_18:
        /*0068*/ 	.word	0x00000008
.L_19:


//--------------------- .nv.callgraph             --------------------------
	.section	.nv.callgraph,"",@"SHT_CUDA_CALLGRAPH"
	.align	4
	.sectionentsize	8
	.align		4
        /*0000*/ 	.word	0x00000000
	.align		4
        /*0004*/ 	.word	0xffffffff
	.align		4
        /*0008*/ 	.word	0x00000000
	.align		4
        /*000c*/ 	.word	0xfffffffe
	.align		4
        /*0010*/ 	.word	0x00000000
	.align		4
        /*0014*/ 	.word	0xfffffffd
	.align		4
        /*0018*/ 	.word	0x00000000
	.align		4
        /*001c*/ 	.word	0xfffffffc


//--------------------- .text._Z14matrixMultiplyPfS_S_ --------------------------
	.section	.text._Z14matrixMultiplyPfS_S_,"ax",@progbits
	.align	128
        .global         _Z14matrixMultiplyPfS_S_
        .type           _Z14matrixMultiplyPfS_S_,@function
        .size           _Z14matrixMultiplyPfS_S_,(.L_x_1 - _Z14matrixMultiplyPfS_S_)
        .other          _Z14matrixMultiplyPfS_S_,@"STO_CUDA_ENTRY STV_DEFAULT"
_Z14matrixMultiplyPfS_S_:
.text._Z14matrixMultiplyPfS_S_:
[----:B------:R-:W-:Y:S01]  /*0000*/  LDC R1, c[0x0][0x37c] ;  /* 0x0000df00ff017b82 */ /* 0x000fe20000000800 */
[----:B------:R-:W0:Y:S02]  /*0010*/  S2R R13, SR_CTAID.X ;  /* 0x00000000000d7919 */ /* 0x000e240000002500 */
[----:B0-----:R-:W-:-:S13]  /*0020*/  ISETP.GT.U32.AND P0, PT, R13, 0x1, PT ;  /* 0x000000010d00780c */ /* 0x001fda0003f04070 */
[----:B------:R-:W-:Y:S05]  /*0030*/  @P0 EXIT ;  /* 0x000000000000094d */ /* 0x000fea0003800000 */
[----:B------:R-:W0:Y:S01]  /*0040*/  LDC.64 R2, c[0x0][0x380] ;  /* 0x0000e000ff027b82 */ /* 0x000e220000000a00 */
[----:B------:R-:W1:Y:S01]  /*0050*/  LDCU.64 UR4, c[0x0][0x358] ;  /* 0x00006b00ff0477ac */ /* 0x000e620008000a00 */
[----:B------:R-:W-:-:S06]  /*0060*/  SHF.L.U32 R7, R13, 0x1, RZ ;  /* 0x000000010d077819 */ /* 0x000fcc00000006ff */
[----:B------:R-:W2:Y:S01]  /*0070*/  LDC.64 R4, c[0x0][0x388] ;  /* 0x0000e200ff047b82 */ /* 0x000ea20000000a00 */
[----:B0-----:R-:W-:-:S07]  /*0080*/  IMAD.WIDE.U32 R2, R7, 0x4, R2 ;  /* 0x0000000407027825 */ /* 0x001fce00078e0002 */
[----:B------:R-:W0:Y:S01]  /*0090*/  LDC.64 R6, c[0x0][0x390] ;  /* 0x0000e400ff067b82 */ /* 0x000e220000000a00 */
[----:B-1----:R-:W3:Y:S04]  /*00a0*/  LDG.E R8, desc[UR4][R2.64+0x4] ;  /* 0x0000040402087981 */ /* 0x002ee8000c1e1900 */
[----:B--2---:R-:W3:Y:S04]  /*00b0*/  LDG.E R11, desc[UR4][R4.64+0x4] ;  /* 0x00000404040b7981 */ /* 0x004ee8000c1e1900 */
[----:B------:R-:W2:Y:S04]  /*00c0*/  LDG.E R0, desc[UR4][R2.64] ;  /* 0x0000000402007981 */ /* 0x000ea8000c1e1900 */
[----:B------:R-:W2:Y:S01]  /*00d0*/  LDG.E R9, desc[UR4][R4.64] ;  /* 0x0000000404097981 */ /* 0x000ea2000c1e1900 */
[----:B0-----:R-:W-:-:S04]  /*00e0*/  IMAD.WIDE.U32 R6, R13, 0x4, R6 ;  /* 0x000000040d067825 */ /* 0x001fc800078e0006 */
[----:B---3--:R-:W-:-:S04]  /*00f0*/  FMUL R11, R8, R11 ;  /* 0x0000000b080b7220 */ /* 0x008fc80000400000 */
[----:B--2---:R-:W-:-:S05]  /*0100*/  FFMA R9, R0, R9, R11 ;  /* 0x0000000900097223 */ /* 0x004fca000000000b */
[----:B------:R-:W-:Y:S01]  /*0110*/  STG.E desc[UR4][R6.64], R9 ;  /* 0x0000000906007986 */ /* 0x000fe2000c101904 */
[----:B------:R-:W-:Y:S05]  /*0120*/  EXIT ;  /* 0x000000000000794d */ /* 0x000fea0003800000 */
.L_x_0:
[----:B------:R-:W-:-:S00]  /*0130*/  BRA `(.L_x_0) ;  /* 0xfffffffc00fc7947 */ /* 0x000fc0000383ffff */
[----:B------:R-:W-:-:S00]  /*0140*/  NOP ;  /* 0x0000000000007918 */ /* 0x000fc00000000000 */
        /* <DEDUP_REMOVED lines=11> */
.L_x_1:


//--------------------- .nv.shared.reserved.0     --------------------------
	.section	.nv.shared.reserved.0,"aw",@nobits
	.weak		__nv_reservedSMEM_offset_0_alias
	.size		__nv_reservedSMEM_offset_0_alias, 0, 64
	.other		__nv_reservedSMEM_offset_0_alias,@"STO_CUDA_RESERVED_SHARED STV_DEFAULT"
__nv_reservedSMEM_offset_0_alias:
	.zero		0
	.zero		64


//--------------------- .nv.constant0._Z14matrixMultiplyPfS_S_ --------------------------
	.section	.nv.constant0._Z14matrixMultiplyPfS_S_,"a",@progbits
	.sectionflags	@""
	.align	4
.nv.constant0._Z14matrixMultiplyPfS_S_:
	.zero		920


//--------------------- SYMBOLS --------------------------

	.type		.nv.reservedSmem.offset0,@object
	.size		.nv.reservedSmem.offset0,0x4
